//
// Generated by NVIDIA NVVM Compiler
//
// Compiler Build ID: CL-36424714
// Cuda compilation tools, release 13.0, V13.0.88
// Based on NVVM 20.0.0
//

.version 9.0
.target sm_100
.address_size 64

	// .globl	_Z12renderKernelPjiij

.visible .entry _Z12renderKernelPjiij(
	.param .u64 .ptr .align 1 _Z12renderKernelPjiij_param_0,
	.param .u32 _Z12renderKernelPjiij_param_1,
	.param .u32 _Z12renderKernelPjiij_param_2,
	.param .u32 _Z12renderKernelPjiij_param_3
)
{
	.reg .pred 	%p<4>;
	.reg .b32 	%r<15>;
	.reg .b64 	%rd<5>;

	ld.param.u64 	%rd1, [_Z12renderKernelPjiij_param_0];
	ld.param.u32 	%r3, [_Z12renderKernelPjiij_param_1];
	ld.param.u32 	%r5, [_Z12renderKernelPjiij_param_2];
	ld.param.u32 	%r4, [_Z12renderKernelPjiij_param_3];
	mov.u32 	%r7, %ctaid.x;
	mov.u32 	%r8, %ntid.x;
	mov.u32 	%r9, %tid.x;
	mad.lo.s32 	%r1, %r7, %r8, %r9;
	mov.u32 	%r10, %ctaid.y;
	mov.u32 	%r11, %ntid.y;
	mov.u32 	%r12, %tid.y;
	mad.lo.s32 	%r13, %r10, %r11, %r12;
	setp.ge.s32 	%p1, %r1, %r3;
	setp.ge.s32 	%p2, %r13, %r5;
	or.pred  	%p3, %p1, %p2;
	@%p3 bra 	$L__BB0_2;
	cvta.to.global.u64 	%rd2, %rd1;
	mad.lo.s32 	%r14, %r3, %r13, %r1;
	mul.wide.s32 	%rd3, %r14, 4;
	add.s64 	%rd4, %rd2, %rd3;
	st.global.u32 	[%rd4], %r4;
$L__BB0_2:
	ret;

}


// ===== COMPILED SASS (sm_100) =====

	.target	sm_100

	.elftype	@"ET_EXEC"


//--------------------- .note.nv.tkinfo           --------------------------
	.section	.note.nv.tkinfo,"",@"SHT_NOTE"
	.sectionflags	@"SHF_NOTE_NV_TKINFO"
	.tkinfo
        /*0018*/ 	.word	0x00000002
        /*0030*/ 	.string	""
        /*0030*/ 	.string	"ptxas"
        /*0030*/ 	.string	"Cuda compilation tools, release 13.0, V13.0.88"
        /*0030*/ 	.string	"Build cuda_13.0.r13.0/compiler.36424714_0"
        /*0030*/ 	.string	"-arch sm_100 -m 64 "



//--------------------- .note.nv.cuinfo           --------------------------
	.section	.note.nv.cuinfo,"",@"SHT_NOTE"
	.sectionflags	@"SHF_NOTE_NV_CUINFO"
        /*0018*/ 	.short	0x0002
        /*001a*/ 	.short	0x0064
        /*001c*/ 	.short	0x0082
	.zero		2


//--------------------- .nv.info                  --------------------------
	.section	.nv.info,"",@"SHT_CUDA_INFO"
	.align	4


	//----- nvinfo : EIATTR_REGCOUNT
	.align		4
        /*0000*/ 	.byte	0x04, 0x2f
        /*0002*/ 	.short	(.L_1 - .L_0)
	.align		4
.L_0:
        /*0004*/ 	.word	index@(_Z12renderKernelPjiij)
        /*0008*/ 	.word	0x0000000a


	//----- nvinfo : EIATTR_FRAME_SIZE
	.align		4
.L_1:
        /*000c*/ 	.byte	0x04, 0x11
        /*000e*/ 	.short	(.L_3 - .L_2)
	.align		4
.L_2:
        /*0010*/ 	.word	index@(_Z12renderKernelPjiij)
        /*0014*/ 	.word	0x00000000


	//----- nvinfo : EIATTR_MIN_STACK_SIZE
	.align		4
.L_3:
        /*0018*/ 	.byte	0x04, 0x12
        /*001a*/ 	.short	(.L_5 - .L_4)
	.align		4
.L_4:
        /*001c*/ 	.word	index@(_Z12renderKernelPjiij)
        /*0020*/ 	.word	0x00000000
.L_5:


//--------------------- .nv.compat                --------------------------
	.section	.nv.compat,"",@"SHT_CUDA_COMPAT_INFO"
	.align	4
        /*0000*/ 	.byte	0x02, 0x09, 0x00, 0x00, 0x02, 0x02, 0x01, 0x00, 0x02, 0x05, 0x05, 0x00, 0x03, 0x07, 0x01, 0x01
        /*0010*/ 	.byte	0x02, 0x03, 0x00, 0x00, 0x02, 0x06, 0x01, 0x00, 0x04, 0x0b, 0x08, 0x00, 0x09, 0x00, 0x00, 0x00
        /*0020*/ 	.byte	0x00, 0x00, 0x00, 0x00


//--------------------- .nv.info._Z12renderKernelPjiij --------------------------
	.section	.nv.info._Z12renderKernelPjiij,"",@"SHT_CUDA_INFO"
	.sectionflags	@""
	.align	4


	//----- nvinfo : EIATTR_CUDA_API_VERSION
	.align		4
        /*0000*/ 	.byte	0x04, 0x37
        /*0002*/ 	.short	(.L_7 - .L_6)
.L_6:
        /*0004*/ 	.word	0x00000082


	//----- nvinfo : EIATTR_KPARAM_INFO
	.align		4
.L_7:
        /*0008*/ 	.byte	0x04, 0x17
        /*000a*/ 	.short	(.L_9 - .L_8)
.L_8:
        /*000c*/ 	.word	0x00000000
        /*0010*/ 	.short	0x0003
        /*0012*/ 	.short	0x0010
        /*0014*/ 	.byte	0x00, 0xf0, 0x11, 0x00


	//----- nvinfo : EIATTR_KPARAM_INFO
	.align		4
.L_9:
        /*0018*/ 	.byte	0x04, 0x17
        /*001a*/ 	.short	(.L_11 - .L_10)
.L_10:
        /*001c*/ 	.word	0x00000000
        /*0020*/ 	.short	0x0002
        /*0022*/ 	.short	0x000c
        /*0024*/ 	.byte	0x00, 0xf0, 0x11, 0x00


	//----- nvinfo : EIATTR_KPARAM_INFO
	.align		4
.L_11:
        /*0028*/ 	.byte	0x04, 0x17
        /*002a*/ 	.short	(.L_13 - .L_12)
.L_12:
        /*002c*/ 	.word	0x00000000
        /*0030*/ 	.short	0x0001
        /*0032*/ 	.short	0x0008
        /*0034*/ 	.byte	0x00, 0xf0, 0x11, 0x00


	//----- nvinfo : EIATTR_KPARAM_INFO
	.align		4
.L_13:
        /*0038*/ 	.byte	0x04, 0x17
        /*003a*/ 	.short	(.L_15 - .L_14)
.L_14:
        /*003c*/ 	.word	0x00000000
        /*0040*/ 	.short	0x0000
        /*0042*/ 	.short	0x0000
        /*0044*/ 	.byte	0x00, 0xf5, 0x21, 0x00


	//----- nvinfo : EIATTR_SPARSE_MMA_MASK
	.align		4
.L_15:
        /*0048*/ 	.byte	0x03, 0x50
        /*004a*/ 	.short	0x0000


	//----- nvinfo : EIATTR_MAXREG_COUNT
	.align		4
        /*004c*/ 	.byte	0x03, 0x1b
        /*004e*/ 	.short	0x00ff


	//----- nvinfo : EIATTR_MERCURY_ISA_VERSION
	.align		4
        /*0050*/ 	.byte	0x03, 0x5f
        /*0052*/ 	.short	0x0101


	//----- nvinfo : EIATTR_VRC_CTA_INIT_COUNT
	.align		4
        /*0054*/ 	.byte	0x02, 0x4a
	.zero		1
	.zero		1


	//----- nvinfo : EIATTR_EXIT_INSTR_OFFSETS
	.align		4
        /*0058*/ 	.byte	0x04, 0x1c
        /*005a*/ 	.short	(.L_17 - .L_16)


	//   ....[0]....
.L_16:
        /*005c*/ 	.word	0x000000c0


	//   ....[1]....
        /*0060*/ 	.word	0x00000130


	//----- nvinfo : EIATTR_CBANK_PARAM_SIZE
	.align		4
.L_17:
        /*0064*/ 	.byte	0x03, 0x19
        /*0066*/ 	.short	0x0014


	//----- nvinfo : EIATTR_PARAM_CBANK
	.align		4
        /*0068*/ 	.byte	0x04, 0x0a
        /*006a*/ 	.short	(.L_19 - .L_18)
	.align		4
.L_18:
        /*006c*/ 	.word	index@(.nv.constant0._Z12renderKernelPjiij)
        /*0070*/ 	.short	0x0380
        /*0072*/ 	.short	0x0014


	//----- nvinfo : EIATTR_SW_WAR
	.align		4
.L_19:
        /*0074*/ 	.byte	0x04, 0x36
        /*0076*/ 	.short	(.L_21 - .L_20)
.L_20:
        /*0078*/ 	.word	0x00000008
.L_21:


//--------------------- .nv.callgraph             --------------------------
	.section	.nv.callgraph,"",@"SHT_CUDA_CALLGRAPH"
	.align	4
	.sectionentsize	8
	.align		4
        /*0000*/ 	.word	0x00000000
	.align		4
        /*0004*/ 	.word	0xffffffff
	.align		4
        /*0008*/ 	.word	0x00000000
	.align		4
        /*000c*/ 	.word	0xfffffffe
	.align		4
        /*0010*/ 	.word	0x00000000
	.align		4
        /*0014*/ 	.word	0xfffffffd
	.align		4
        /*0018*/ 	.word	0x00000000
	.align		4
        /*001c*/ 	.word	0xfffffffc


//--------------------- .text._Z12renderKernelPjiij --------------------------
	.section	.text._Z12renderKernelPjiij,"ax",@progbits
	.align	128
        .global         _Z12renderKernelPjiij
        .type           _Z12renderKernelPjiij,@function
        .size           _Z12renderKernelPjiij,(.L_x_1 - _Z12renderKernelPjiij)
        .other          _Z12renderKernelPjiij,@"STO_CUDA_ENTRY STV_DEFAULT"
_Z12renderKernelPjiij:
.text._Z12renderKernelPjiij:
[----:B------:R-:W-:Y:S01]  /*0000*/  LDC R1, c[0x0][0x37c] ;  /* 0x0000df00ff017b82 */ /* 0x000fe20000000800 */
[----:B------:R-:W0:Y:S07]  /*0010*/  S2R R2, SR_TID.Y ;  /* 0x0000000000027919 */ /* 0x000e2e0000002200 */
[----:B------:R-:W1:Y:S01]  /*0020*/  LDC R0, c[0x0][0x360] ;  /* 0x0000d800ff007b82 */ /* 0x000e620000000800 */
[----:B------:R-:W2:Y:S01]  /*0030*/  LDCU.64 UR6, c[0x0][0x388] ;  /* 0x00007100ff0677ac */ /* 0x000ea20008000a00 */
[----:B------:R-:W1:Y:S06]  /*0040*/  S2R R3, SR_TID.X ;  /* 0x0000000000037919 */ /* 0x000e6c0000002100 */
[----:B------:R-:W0:Y:S08]  /*0050*/  S2UR UR5, SR_CTAID.Y ;  /* 0x00000000000579c3 */ /* 0x000e300000002600 */
[----:B------:R-:W0:Y:S08]  /*0060*/  LDC R5, c[0x0][0x364] ;  /* 0x0000d900ff057b82 */ /* 0x000e300000000800 */
[----:B------:R-:W1:Y:S01]  /*0070*/  S2UR UR4, SR_CTAID.X ;  /* 0x00000000000479c3 */ /* 0x000e620000002500 */
[----:B0-----:R-:W-:-:S05]  /*0080*/  IMAD R5, R5, UR5, R2 ;  /* 0x0000000505057c24 */ /* 0x001fca000f8e0202 */
[----:B--2---:R-:W-:Y:S01]  /*0090*/  ISETP.GE.AND P0, PT, R5, UR7, PT ;  /* 0x0000000705007c0c */ /* 0x004fe2000bf06270 */
[----:B-1----:R-:W-:-:S05]  /*00a0*/  IMAD R0, R0, UR4, R3 ;  /* 0x0000000400007c24 */ /* 0x002fca000f8e0203 */
[----:B------:R-:W-:-:S13]  /*00b0*/  ISETP.GE.OR P0, PT, R0, UR6, P0 ;  /* 0x0000000600007c0c */ /* 0x000fda0008706670 */
[----:B------:R-:W-:Y:S05]  /*00c0*/  @P0 EXIT ;  /* 0x000000000000094d */ /* 0x000fea0003800000 */
[----:B------:R-:W0:Y:S01]  /*00d0*/  LDC.64 R2, c[0x0][0x380] ;  /* 0x0000e000ff027b82 */ /* 0x000e220000000a00 */
[----:B------:R-:W1:Y:S01]  /*00e0*/  LDCU.64 UR4, c[0x0][0x358] ;  /* 0x00006b00ff0477ac */ /* 0x000e620008000a00 */
[----:B------:R-:W-:-:S06]  /*00f0*/  IMAD R5, R5, UR6, R0 ;  /* 0x0000000605057c24 */ /* 0x000fcc000f8e0200 */
[----:B------:R-:W1:Y:S01]  /*0100*/  LDC R7, c[0x0][0x390] ;  /* 0x0000e400ff077b82 */ /* 0x000e620000000800 */
[----:B0-----:R-:W-:-:S05]  /*0110*/  IMAD.WIDE R2, R5, 0x4, R2 ;  /* 0x0000000405027825 */ /* 0x001fca00078e0202 */
[----:B-1----:R-:W-:Y:S01]  /*0120*/  STG.E desc[UR4][R2.64], R7 ;  /* 0x0000000702007986 */ /* 0x002fe2000c101904 */
[----:B------:R-:W-:Y:S05]  /*0130*/  EXIT ;  /* 0x000000000000794d */ /* 0x000fea0003800000 */
.L_x_0:
[----:B------:R-:W-:-:S00]  /*0140*/  BRA `(.L_x_0) ;  /* 0xfffffffc00fc7947 */ /* 0x000fc0000383ffff */
[----:B------:R-:W-:-:S00]  /*0150*/  NOP ;  /* 0x0000000000007918 */ /* 0x000fc00000000000 */
        /* <DEDUP_REMOVED lines=10> */
.L_x_1:


//--------------------- .nv.shared.reserved.0     --------------------------
	.section	.nv.shared.reserved.0,"aw",@nobits
	.weak		__nv_reservedSMEM_offset_0_alias
	.size		__nv_reservedSMEM_offset_0_alias, 0, 64
	.other		__nv_reservedSMEM_offset_0_alias,@"STO_CUDA_RESERVED_SHARED STV_DEFAULT"
__nv_reservedSMEM_offset_0_alias:
	.zero		0
	.zero		64


//--------------------- .nv.constant0._Z12renderKernelPjiij --------------------------
	.section	.nv.constant0._Z12renderKernelPjiij,"a",@progbits
	.sectionflags	@""
	.align	4
.nv.constant0._Z12renderKernelPjiij:
	.zero		916


//--------------------- SYMBOLS --------------------------

	.type		.nv.reservedSmem.offset0,@object
	.size		.nv.reservedSmem.offset0,0x4
